//
// Generated by NVIDIA NVVM Compiler
//
// Compiler Build ID: CL-36424714
// Cuda compilation tools, release 13.0, V13.0.88
// Based on NVVM 20.0.0
//

.version 9.0
.target sm_100
.address_size 64

	// .globl	_Z13setRowReadRowPi
// _ZZ13setRowReadRowPiE4tile has been demoted
// _ZZ13setColReadRowPiE4tile has been demoted
// _ZZ16setRowReadColPadPiE4tile has been demoted
.extern .shared .align 16 .b8 tile[];

.visible .entry _Z13setRowReadRowPi(
	.param .u64 .ptr .align 1 _Z13setRowReadRowPi_param_0
)
{
	.reg .b32 	%r<17>;
	.reg .b64 	%rd<5>;
	// demoted variable
	.shared .align 4 .b8 _ZZ13setRowReadRowPiE4tile[2048];
	ld.param.u64 	%rd1, [_Z13setRowReadRowPi_param_0];
	cvta.to.global.u64 	%rd2, %rd1;
	mov.u32 	%r1, %ntid.x;
	mov.u32 	%r2, %ctaid.x;
	mov.u32 	%r3, %tid.x;
	mov.u32 	%r4, %ntid.y;
	mov.u32 	%r5, %ctaid.y;
	mov.u32 	%r6, %tid.y;
	mad.lo.s32 	%r7, %r4, %r5, %r6;
	mov.u32 	%r8, %nctaid.x;
	mad.lo.s32 	%r9, %r7, %r8, %r2;
	mad.lo.s32 	%r10, %r9, %r1, %r3;
	shl.b32 	%r11, %r6, 7;
	mov.u32 	%r12, _ZZ13setRowReadRowPiE4tile;
	add.s32 	%r13, %r12, %r11;
	shl.b32 	%r14, %r3, 2;
	add.s32 	%r15, %r13, %r14;
	st.shared.u32 	[%r15], %r10;
	bar.sync 	0;
	ld.shared.u32 	%r16, [%r15];
	mul.wide.s32 	%rd3, %r10, 4;
	add.s64 	%rd4, %rd2, %rd3;
	st.global.u32 	[%rd4], %r16;
	ret;

}
	// .globl	_Z13setColReadRowPi
.visible .entry _Z13setColReadRowPi(
	.param .u64 .ptr .align 1 _Z13setColReadRowPi_param_0
)
{
	.reg .b32 	%r<25>;
	.reg .b64 	%rd<5>;
	// demoted variable
	.shared .align 4 .b8 _ZZ13setColReadRowPiE4tile[2048];
	ld.param.u64 	%rd1, [_Z13setColReadRowPi_param_0];
	cvta.to.global.u64 	%rd2, %rd1;
	mov.u32 	%r1, %ntid.x;
	mov.u32 	%r2, %ctaid.x;
	mov.u32 	%r3, %tid.x;
	mov.u32 	%r4, %ntid.y;
	mov.u32 	%r5, %ctaid.y;
	mov.u32 	%r6, %tid.y;
	mad.lo.s32 	%r7, %r4, %r5, %r6;
	mov.u32 	%r8, %nctaid.x;
	mad.lo.s32 	%r9, %r7, %r8, %r2;
	mad.lo.s32 	%r10, %r9, %r1, %r3;
	mad.lo.s32 	%r11, %r6, %r1, %r3;
	shl.b32 	%r12, %r3, 6;
	mov.u32 	%r13, _ZZ13setColReadRowPiE4tile;
	add.s32 	%r14, %r13, %r12;
	shl.b32 	%r15, %r6, 2;
	add.s32 	%r16, %r14, %r15;
	st.shared.u32 	[%r16], %r10;
	bar.sync 	0;
	div.u32 	%r17, %r11, %r4;
	shl.b32 	%r18, %r17, 6;
	add.s32 	%r19, %r13, %r18;
	mul.lo.s32 	%r20, %r17, %r4;
	sub.s32 	%r21, %r11, %r20;
	shl.b32 	%r22, %r21, 2;
	add.s32 	%r23, %r19, %r22;
	ld.shared.u32 	%r24, [%r23];
	mul.wide.s32 	%rd3, %r10, 4;
	add.s64 	%rd4, %rd2, %rd3;
	st.global.u32 	[%rd4], %r24;
	ret;

}
	// .globl	_Z16setRowReadColPadPi
.visible .entry _Z16setRowReadColPadPi(
	.param .u64 .ptr .align 1 _Z16setRowReadColPadPi_param_0
)
{
	.reg .b32 	%r<23>;
	.reg .b64 	%rd<5>;
	// demoted variable
	.shared .align 4 .b8 _ZZ16setRowReadColPadPiE4tile[2176];
	ld.param.u64 	%rd1, [_Z16setRowReadColPadPi_param_0];
	cvta.to.global.u64 	%rd2, %rd1;
	mov.u32 	%r1, %ntid.x;
	mov.u32 	%r2, %ctaid.x;
	mov.u32 	%r3, %tid.x;
	mov.u32 	%r4, %ntid.y;
	mov.u32 	%r5, %ctaid.y;
	mov.u32 	%r6, %tid.y;
	mad.lo.s32 	%r7, %r4, %r5, %r6;
	mov.u32 	%r8, %nctaid.x;
	mad.lo.s32 	%r9, %r7, %r8, %r2;
	mad.lo.s32 	%r10, %r9, %r1, %r3;
	mad.lo.s32 	%r11, %r6, %r1, %r3;
	mov.u32 	%r12, _ZZ16setRowReadColPadPiE4tile;
	mad.lo.s32 	%r13, %r6, 136, %r12;
	shl.b32 	%r14, %r3, 2;
	add.s32 	%r15, %r13, %r14;
	st.shared.u32 	[%r15], %r10;
	bar.sync 	0;
	div.u32 	%r16, %r11, %r4;
	mul.lo.s32 	%r17, %r16, %r4;
	sub.s32 	%r18, %r11, %r17;
	mad.lo.s32 	%r19, %r18, 136, %r12;
	shl.b32 	%r20, %r16, 2;
	add.s32 	%r21, %r19, %r20;
	ld.shared.u32 	%r22, [%r21];
	mul.wide.s32 	%rd3, %r10, 4;
	add.s64 	%rd4, %rd2, %rd3;
	st.global.u32 	[%rd4], %r22;
	ret;

}
	// .globl	_Z16setRowReadColDynPi
.visible .entry _Z16setRowReadColDynPi(
	.param .u64 .ptr .align 1 _Z16setRowReadColDynPi_param_0
)
{
	.reg .b32 	%r<22>;
	.reg .b64 	%rd<5>;

	ld.param.u64 	%rd1, [_Z16setRowReadColDynPi_param_0];
	cvta.to.global.u64 	%rd2, %rd1;
	mov.u32 	%r1, %ntid.x;
	mov.u32 	%r2, %ctaid.x;
	mov.u32 	%r3, %tid.x;
	mov.u32 	%r4, %ntid.y;
	mov.u32 	%r5, %ctaid.y;
	mov.u32 	%r6, %tid.y;
	mad.lo.s32 	%r7, %r4, %r5, %r6;
	mov.u32 	%r8, %nctaid.x;
	mad.lo.s32 	%r9, %r7, %r8, %r2;
	mad.lo.s32 	%r10, %r9, %r1, %r3;
	mad.lo.s32 	%r11, %r6, %r1, %r3;
	shl.b32 	%r12, %r11, 2;
	mov.u32 	%r13, tile;
	add.s32 	%r14, %r13, %r12;
	st.shared.u32 	[%r14], %r10;
	bar.sync 	0;
	div.u32 	%r15, %r11, %r4;
	mul.lo.s32 	%r16, %r15, %r4;
	sub.s32 	%r17, %r11, %r16;
	mad.lo.s32 	%r18, %r17, %r1, %r15;
	shl.b32 	%r19, %r18, 2;
	add.s32 	%r20, %r13, %r19;
	ld.shared.u32 	%r21, [%r20];
	mul.wide.s32 	%rd3, %r10, 4;
	add.s64 	%rd4, %rd2, %rd3;
	st.global.u32 	[%rd4], %r21;
	ret;

}
	// .globl	_Z19setRowReadColDynPadPi
.visible .entry _Z19setRowReadColDynPadPi(
	.param .u64 .ptr .align 1 _Z19setRowReadColDynPadPi_param_0
)
{
	.reg .b32 	%r<24>;
	.reg .b64 	%rd<5>;

	ld.param.u64 	%rd1, [_Z19setRowReadColDynPadPi_param_0];
	cvta.to.global.u64 	%rd2, %rd1;
	mov.u32 	%r1, %ctaid.x;
	mov.u32 	%r2, %ntid.x;
	mov.u32 	%r3, %tid.x;
	mov.u32 	%r4, %ctaid.y;
	mov.u32 	%r5, %ntid.y;
	mov.u32 	%r6, %tid.y;
	mad.lo.s32 	%r7, %r4, %r5, %r6;
	mov.u32 	%r8, %nctaid.x;
	mad.lo.s32 	%r9, %r7, %r8, %r1;
	mad.lo.s32 	%r10, %r9, %r2, %r3;
	add.s32 	%r11, %r2, 2;
	mad.lo.s32 	%r12, %r11, %r6, %r3;
	shl.b32 	%r13, %r12, 2;
	mov.u32 	%r14, tile;
	add.s32 	%r15, %r14, %r13;
	st.shared.u32 	[%r15], %r10;
	bar.sync 	0;
	mad.lo.s32 	%r16, %r2, %r6, %r3;
	div.u32 	%r17, %r16, %r5;
	mul.lo.s32 	%r18, %r17, %r5;
	sub.s32 	%r19, %r16, %r18;
	mad.lo.s32 	%r20, %r19, %r11, %r17;
	shl.b32 	%r21, %r20, 2;
	add.s32 	%r22, %r14, %r21;
	ld.shared.u32 	%r23, [%r22];
	mul.wide.s32 	%rd3, %r10, 4;
	add.s64 	%rd4, %rd2, %rd3;
	st.global.u32 	[%rd4], %r23;
	ret;

}


// ===== COMPILED SASS (sm_100) =====

	.target	sm_100

	.elftype	@"ET_EXEC"


//--------------------- .note.nv.tkinfo           --------------------------
	.section	.note.nv.tkinfo,"",@"SHT_NOTE"
	.sectionflags	@"SHF_NOTE_NV_TKINFO"
	.tkinfo
        /*0018*/ 	.word	0x00000002
        /*0030*/ 	.string	""
        /*0030*/ 	.string	"ptxas"
        /*0030*/ 	.string	"Cuda compilation tools, release 13.0, V13.0.88"
        /*0030*/ 	.string	"Build cuda_13.0.r13.0/compiler.36424714_0"
        /*0030*/ 	.string	"-arch sm_100 -m 64 "



//--------------------- .note.nv.cuinfo           --------------------------
	.section	.note.nv.cuinfo,"",@"SHT_NOTE"
	.sectionflags	@"SHF_NOTE_NV_CUINFO"
        /*0018*/ 	.short	0x0002
        /*001a*/ 	.short	0x0064
        /*001c*/ 	.short	0x0082
	.zero		2


//--------------------- .nv.info                  --------------------------
	.section	.nv.info,"",@"SHT_CUDA_INFO"
	.align	4


	//----- nvinfo : EIATTR_REGCOUNT
	.align		4
        /*0000*/ 	.byte	0x04, 0x2f
        /*0002*/ 	.short	(.L_1 - .L_0)
	.align		4
.L_0:
        /*0004*/ 	.word	index@(_Z13setRowReadRowPi)
        /*0008*/ 	.word	0x0000000a


	//----- nvinfo : EIATTR_FRAME_SIZE
	.align		4
.L_1:
        /*000c*/ 	.byte	0x04, 0x11
        /*000e*/ 	.short	(.L_3 - .L_2)
	.align		4
.L_2:
        /*0010*/ 	.word	index@(_Z13setRowReadRowPi)
        /*0014*/ 	.word	0x00000000


	//----- nvinfo : EIATTR_REGCOUNT
	.align		4
.L_3:
        /*0018*/ 	.byte	0x04, 0x2f
        /*001a*/ 	.short	(.L_5 - .L_4)
	.align		4
.L_4:
        /*001c*/ 	.word	index@(_Z13setColReadRowPi)
        /*0020*/ 	.word	0x0000000e


	//----- nvinfo : EIATTR_FRAME_SIZE
	.align		4
.L_5:
        /*0024*/ 	.byte	0x04, 0x11
        /*0026*/ 	.short	(.L_7 - .L_6)
	.align		4
.L_6:
        /*0028*/ 	.word	index@(_Z13setColReadRowPi)
        /*002c*/ 	.word	0x00000000


	//----- nvinfo : EIATTR_REGCOUNT
	.align		4
.L_7:
        /*0030*/ 	.byte	0x04, 0x2f
        /*0032*/ 	.short	(.L_9 - .L_8)
	.align		4
.L_8:
        /*0034*/ 	.word	index@(_Z16setRowReadColPadPi)
        /*0038*/ 	.word	0x0000000c


	//----- nvinfo : EIATTR_FRAME_SIZE
	.align		4
.L_9:
        /*003c*/ 	.byte	0x04, 0x11
        /*003e*/ 	.short	(.L_11 - .L_10)
	.align		4
.L_10:
        /*0040*/ 	.word	index@(_Z16setRowReadColPadPi)
        /*0044*/ 	.word	0x00000000


	//----- nvinfo : EIATTR_REGCOUNT
	.align		4
.L_11:
        /*0048*/ 	.byte	0x04, 0x2f
        /*004a*/ 	.short	(.L_13 - .L_12)
	.align		4
.L_12:
        /*004c*/ 	.word	index@(_Z16setRowReadColDynPi)
        /*0050*/ 	.word	0x0000000e


	//----- nvinfo : EIATTR_FRAME_SIZE
	.align		4
.L_13:
        /*0054*/ 	.byte	0x04, 0x11
        /*0056*/ 	.short	(.L_15 - .L_14)
	.align		4
.L_14:
        /*0058*/ 	.word	index@(_Z16setRowReadColDynPi)
        /*005c*/ 	.word	0x00000000


	//----- nvinfo : EIATTR_REGCOUNT
	.align		4
.L_15:
        /*0060*/ 	.byte	0x04, 0x2f
        /*0062*/ 	.short	(.L_17 - .L_16)
	.align		4
.L_16:
        /*0064*/ 	.word	index@(_Z19setRowReadColDynPadPi)
        /*0068*/ 	.word	0x0000000c


	//----- nvinfo : EIATTR_FRAME_SIZE
	.align		4
.L_17:
        /*006c*/ 	.byte	0x04, 0x11
        /*006e*/ 	.short	(.L_19 - .L_18)
	.align		4
.L_18:
        /*0070*/ 	.word	index@(_Z19setRowReadColDynPadPi)
        /*0074*/ 	.word	0x00000000


	//----- nvinfo : EIATTR_MIN_STACK_SIZE
	.align		4
.L_19:
        /*0078*/ 	.byte	0x04, 0x12
        /*007a*/ 	.short	(.L_21 - .L_20)
	.align		4
.L_20:
        /*007c*/ 	.word	index@(_Z19setRowReadColDynPadPi)
        /*0080*/ 	.word	0x00000000


	//----- nvinfo : EIATTR_MIN_STACK_SIZE
	.align		4
.L_21:
        /*0084*/ 	.byte	0x04, 0x12
        /*0086*/ 	.short	(.L_23 - .L_22)
	.align		4
.L_22:
        /*0088*/ 	.word	index@(_Z16setRowReadColDynPi)
        /*008c*/ 	.word	0x00000000


	//----- nvinfo : EIATTR_MIN_STACK_SIZE
	.align		4
.L_23:
        /*0090*/ 	.byte	0x04, 0x12
        /*0092*/ 	.short	(.L_25 - .L_24)
	.align		4
.L_24:
        /*0094*/ 	.word	index@(_Z16setRowReadColPadPi)
        /*0098*/ 	.word	0x00000000


	//----- nvinfo : EIATTR_MIN_STACK_SIZE
	.align		4
.L_25:
        /*009c*/ 	.byte	0x04, 0x12
        /*009e*/ 	.short	(.L_27 - .L_26)
	.align		4
.L_26:
        /*00a0*/ 	.word	index@(_Z13setColReadRowPi)
        /*00a4*/ 	.word	0x00000000


	//----- nvinfo : EIATTR_MIN_STACK_SIZE
	.align		4
.L_27:
        /*00a8*/ 	.byte	0x04, 0x12
        /*00aa*/ 	.short	(.L_29 - .L_28)
	.align		4
.L_28:
        /*00ac*/ 	.word	index@(_Z13setRowReadRowPi)
        /*00b0*/ 	.word	0x00000000
.L_29:


//--------------------- .nv.compat                --------------------------
	.section	.nv.compat,"",@"SHT_CUDA_COMPAT_INFO"
	.align	4
        /*0000*/ 	.byte	0x02, 0x09, 0x00, 0x00, 0x02, 0x02, 0x01, 0x00, 0x02, 0x05, 0x05, 0x00, 0x03, 0x07, 0x01, 0x01
        /*0010*/ 	.byte	0x02, 0x03, 0x00, 0x00, 0x02, 0x06, 0x01, 0x00, 0x04, 0x0b, 0x08, 0x00, 0x09, 0x00, 0x00, 0x00
        /*0020*/ 	.byte	0x00, 0x00, 0x00, 0x00


//--------------------- .nv.info._Z19setRowReadColDynPadPi --------------------------
	.section	.nv.info._Z19setRowReadColDynPadPi,"",@"SHT_CUDA_INFO"
	.sectionflags	@""
	.align	4


	//----- nvinfo : EIATTR_CUDA_API_VERSION
	.align		4
        /*0000*/ 	.byte	0x04, 0x37
        /*0002*/ 	.short	(.L_31 - .L_30)
.L_30:
        /*0004*/ 	.word	0x00000082


	//----- nvinfo : EIATTR_KPARAM_INFO
	.align		4
.L_31:
        /*0008*/ 	.byte	0x04, 0x17
        /*000a*/ 	.short	(.L_33 - .L_32)
.L_32:
        /*000c*/ 	.word	0x00000000
        /*0010*/ 	.short	0x0000
        /*0012*/ 	.short	0x0000
        /*0014*/ 	.byte	0x00, 0xf5, 0x21, 0x00


	//----- nvinfo : EIATTR_SPARSE_MMA_MASK
	.align		4
.L_33:
        /*0018*/ 	.byte	0x03, 0x50
        /*001a*/ 	.short	0x0000


	//----- nvinfo : EIATTR_MAXREG_COUNT
	.align		4
        /*001c*/ 	.byte	0x03, 0x1b
        /*001e*/ 	.short	0x00ff


	//----- nvinfo : EIATTR_NUM_BARRIERS
	.align		4
        /*0020*/ 	.byte	0x02, 0x4c
        /*0022*/ 	.byte	0x01
	.zero		1


	//----- nvinfo : EIATTR_MERCURY_ISA_VERSION
	.align		4
        /*0024*/ 	.byte	0x03, 0x5f
        /*0026*/ 	.short	0x0101


	//----- nvinfo : EIATTR_VRC_CTA_INIT_COUNT
	.align		4
        /*0028*/ 	.byte	0x02, 0x4a
	.zero		1
	.zero		1


	//----- nvinfo : EIATTR_EXIT_INSTR_OFFSETS
	.align		4
        /*002c*/ 	.byte	0x04, 0x1c
        /*002e*/ 	.short	(.L_35 - .L_34)


	//   ....[0]....
.L_34:
        /*0030*/ 	.word	0x000002f0


	//----- nvinfo : EIATTR_CBANK_PARAM_SIZE
	.align		4
.L_35:
        /*0034*/ 	.byte	0x03, 0x19
        /*0036*/ 	.short	0x0008


	//----- nvinfo : EIATTR_PARAM_CBANK
	.align		4
        /*0038*/ 	.byte	0x04, 0x0a
        /*003a*/ 	.short	(.L_37 - .L_36)
	.align		4
.L_36:
        /*003c*/ 	.word	index@(.nv.constant0._Z19setRowReadColDynPadPi)
        /*0040*/ 	.short	0x0380
        /*0042*/ 	.short	0x0008


	//----- nvinfo : EIATTR_SW_WAR
	.align		4
.L_37:
        /*0044*/ 	.byte	0x04, 0x36
        /*0046*/ 	.short	(.L_39 - .L_38)
.L_38:
        /*0048*/ 	.word	0x00000008
.L_39:


//--------------------- .nv.info._Z16setRowReadColDynPi --------------------------
	.section	.nv.info._Z16setRowReadColDynPi,"",@"SHT_CUDA_INFO"
	.sectionflags	@""
	.align	4


	//----- nvinfo : EIATTR_CUDA_API_VERSION
	.align		4
        /*0000*/ 	.byte	0x04, 0x37
        /*0002*/ 	.short	(.L_41 - .L_40)
.L_40:
        /*0004*/ 	.word	0x00000082


	//----- nvinfo : EIATTR_KPARAM_INFO
	.align		4
.L_41:
        /*0008*/ 	.byte	0x04, 0x17
        /*000a*/ 	.short	(.L_43 - .L_42)
.L_42:
        /*000c*/ 	.word	0x00000000
        /*0010*/ 	.short	0x0000
        /*0012*/ 	.short	0x0000
        /*0014*/ 	.byte	0x00, 0xf5, 0x21, 0x00


	//----- nvinfo : EIATTR_SPARSE_MMA_MASK
	.align		4
.L_43:
        /*0018*/ 	.byte	0x03, 0x50
        /*001a*/ 	.short	0x0000


	//----- nvinfo : EIATTR_MAXREG_COUNT
	.align		4
        /*001c*/ 	.byte	0x03, 0x1b
        /*001e*/ 	.short	0x00ff


	//----- nvinfo : EIATTR_NUM_BARRIERS
	.align		4
        /*0020*/ 	.byte	0x02, 0x4c
        /*0022*/ 	.byte	0x01
	.zero		1


	//----- nvinfo : EIATTR_MERCURY_ISA_VERSION
	.align		4
        /*0024*/ 	.byte	0x03, 0x5f
        /*0026*/ 	.short	0x0101


	//----- nvinfo : EIATTR_VRC_CTA_INIT_COUNT
	.align		4
        /*0028*/ 	.byte	0x02, 0x4a
	.zero		1
	.zero		1


	//----- nvinfo : EIATTR_EXIT_INSTR_OFFSETS
	.align		4
        /*002c*/ 	.byte	0x04, 0x1c
        /*002e*/ 	.short	(.L_45 - .L_44)


	//   ....[0]....
.L_44:
        /*0030*/ 	.word	0x000002d0


	//----- nvinfo : EIATTR_CBANK_PARAM_SIZE
	.align		4
.L_45:
        /*0034*/ 	.byte	0x03, 0x19
        /*0036*/ 	.short	0x0008


	//----- nvinfo : EIATTR_PARAM_CBANK
	.align		4
        /*0038*/ 	.byte	0x04, 0x0a
        /*003a*/ 	.short	(.L_47 - .L_46)
	.align		4
.L_46:
        /*003c*/ 	.word	index@(.nv.constant0._Z16setRowReadColDynPi)
        /*0040*/ 	.short	0x0380
        /*0042*/ 	.short	0x0008


	//----- nvinfo : EIATTR_SW_WAR
	.align		4
.L_47:
        /*0044*/ 	.byte	0x04, 0x36
        /*0046*/ 	.short	(.L_49 - .L_48)
.L_48:
        /*0048*/ 	.word	0x00000008
.L_49:


//--------------------- .nv.info._Z16setRowReadColPadPi --------------------------
	.section	.nv.info._Z16setRowReadColPadPi,"",@"SHT_CUDA_INFO"
	.sectionflags	@""
	.align	4


	//----- nvinfo : EIATTR_CUDA_API_VERSION
	.align		4
        /*0000*/ 	.byte	0x04, 0x37
        /*0002*/ 	.short	(.L_51 - .L_50)
.L_50:
        /*0004*/ 	.word	0x00000082


	//----- nvinfo : EIATTR_KPARAM_INFO
	.align		4
.L_51:
        /*0008*/ 	.byte	0x04, 0x17
        /*000a*/ 	.short	(.L_53 - .L_52)
.L_52:
        /*000c*/ 	.word	0x00000000
        /*0010*/ 	.short	0x0000
        /*0012*/ 	.short	0x0000
        /*0014*/ 	.byte	0x00, 0xf5, 0x21, 0x00


	//----- nvinfo : EIATTR_SPARSE_MMA_MASK
	.align		4
.L_53:
        /*0018*/ 	.byte	0x03, 0x50
        /*001a*/ 	.short	0x0000


	//----- nvinfo : EIATTR_MAXREG_COUNT
	.align		4
        /*001c*/ 	.byte	0x03, 0x1b
        /*001e*/ 	.short	0x00ff


	//----- nvinfo : EIATTR_NUM_BARRIERS
	.align		4
        /*0020*/ 	.byte	0x02, 0x4c
        /*0022*/ 	.byte	0x01
	.zero		1


	//----- nvinfo : EIATTR_MERCURY_ISA_VERSION
	.align		4
        /*0024*/ 	.byte	0x03, 0x5f
        /*0026*/ 	.short	0x0101


	//----- nvinfo : EIATTR_VRC_CTA_INIT_COUNT
	.align		4
        /*0028*/ 	.byte	0x02, 0x4a
	.zero		1
	.zero		1


	//----- nvinfo : EIATTR_EXIT_INSTR_OFFSETS
	.align		4
        /*002c*/ 	.byte	0x04, 0x1c
        /*002e*/ 	.short	(.L_55 - .L_54)


	//   ....[0]....
.L_54:
        /*0030*/ 	.word	0x000002e0


	//----- nvinfo : EIATTR_CBANK_PARAM_SIZE
	.align		4
.L_55:
        /*0034*/ 	.byte	0x03, 0x19
        /*0036*/ 	.short	0x0008


	//----- nvinfo : EIATTR_PARAM_CBANK
	.align		4
        /*0038*/ 	.byte	0x04, 0x0a
        /*003a*/ 	.short	(.L_57 - .L_56)
	.align		4
.L_56:
        /*003c*/ 	.word	index@(.nv.constant0._Z16setRowReadColPadPi)
        /*0040*/ 	.short	0x0380
        /*0042*/ 	.short	0x0008


	//----- nvinfo : EIATTR_SW_WAR
	.align		4
.L_57:
        /*0044*/ 	.byte	0x04, 0x36
        /*0046*/ 	.short	(.L_59 - .L_58)
.L_58:
        /*0048*/ 	.word	0x00000008
.L_59:


//--------------------- .nv.info._Z13setColReadRowPi --------------------------
	.section	.nv.info._Z13setColReadRowPi,"",@"SHT_CUDA_INFO"
	.sectionflags	@""
	.align	4


	//----- nvinfo : EIATTR_CUDA_API_VERSION
	.align		4
        /*0000*/ 	.byte	0x04, 0x37
        /*0002*/ 	.short	(.L_61 - .L_60)
.L_60:
        /*0004*/ 	.word	0x00000082


	//----- nvinfo : EIATTR_KPARAM_INFO
	.align		4
.L_61:
        /*0008*/ 	.byte	0x04, 0x17
        /*000a*/ 	.short	(.L_63 - .L_62)
.L_62:
        /*000c*/ 	.word	0x00000000
        /*0010*/ 	.short	0x0000
        /*0012*/ 	.short	0x0000
        /*0014*/ 	.byte	0x00, 0xf5, 0x21, 0x00


	//----- nvinfo : EIATTR_SPARSE_MMA_MASK
	.align		4
.L_63:
        /*0018*/ 	.byte	0x03, 0x50
        /*001a*/ 	.short	0x0000


	//----- nvinfo : EIATTR_MAXREG_COUNT
	.align		4
        /*001c*/ 	.byte	0x03, 0x1b
        /*001e*/ 	.short	0x00ff


	//----- nvinfo : EIATTR_NUM_BARRIERS
	.align		4
        /*0020*/ 	.byte	0x02, 0x4c
        /*0022*/ 	.byte	0x01
	.zero		1


	//----- nvinfo : EIATTR_MERCURY_ISA_VERSION
	.align		4
        /*0024*/ 	.byte	0x03, 0x5f
        /*0026*/ 	.short	0x0101


	//----- nvinfo : EIATTR_VRC_CTA_INIT_COUNT
	.align		4
        /*0028*/ 	.byte	0x02, 0x4a
	.zero		1
	.zero		1


	//----- nvinfo : EIATTR_EXIT_INSTR_OFFSETS
	.align		4
        /*002c*/ 	.byte	0x04, 0x1c
        /*002e*/ 	.short	(.L_65 - .L_64)


	//   ....[0]....
.L_64:
        /*0030*/ 	.word	0x000002e0


	//----- nvinfo : EIATTR_CBANK_PARAM_SIZE
	.align		4
.L_65:
        /*0034*/ 	.byte	0x03, 0x19
        /*0036*/ 	.short	0x0008


	//----- nvinfo : EIATTR_PARAM_CBANK
	.align		4
        /*0038*/ 	.byte	0x04, 0x0a
        /*003a*/ 	.short	(.L_67 - .L_66)
	.align		4
.L_66:
        /*003c*/ 	.word	index@(.nv.constant0._Z13setColReadRowPi)
        /*0040*/ 	.short	0x0380
        /*0042*/ 	.short	0x0008


	//----- nvinfo : EIATTR_SW_WAR
	.align		4
.L_67:
        /*0044*/ 	.byte	0x04, 0x36
        /*0046*/ 	.short	(.L_69 - .L_68)
.L_68:
        /*0048*/ 	.word	0x00000008
.L_69:


//--------------------- .nv.info._Z13setRowReadRowPi --------------------------
	.section	.nv.info._Z13setRowReadRowPi,"",@"SHT_CUDA_INFO"
	.sectionflags	@""
	.align	4


	//----- nvinfo : EIATTR_CUDA_API_VERSION
	.align		4
        /*0000*/ 	.byte	0x04, 0x37
        /*0002*/ 	.short	(.L_71 - .L_70)
.L_70:
        /*0004*/ 	.word	0x00000082


	//----- nvinfo : EIATTR_KPARAM_INFO
	.align		4
.L_71:
        /*0008*/ 	.byte	0x04, 0x17
        /*000a*/ 	.short	(.L_73 - .L_72)
.L_72:
        /*000c*/ 	.word	0x00000000
        /*0010*/ 	.short	0x0000
        /*0012*/ 	.short	0x0000
        /*0014*/ 	.byte	0x00, 0xf5, 0x21, 0x00


	//----- nvinfo : EIATTR_SPARSE_MMA_MASK
	.align		4
.L_73:
        /*0018*/ 	.byte	0x03, 0x50
        /*001a*/ 	.short	0x0000


	//----- nvinfo : EIATTR_MAXREG_COUNT
	.align		4
        /*001c*/ 	.byte	0x03, 0x1b
        /*001e*/ 	.short	0x00ff


	//----- nvinfo : EIATTR_NUM_BARRIERS
	.align		4
        /*0020*/ 	.byte	0x02, 0x4c
        /*0022*/ 	.byte	0x01
	.zero		1


	//----- nvinfo : EIATTR_MERCURY_ISA_VERSION
	.align		4
        /*0024*/ 	.byte	0x03, 0x5f
        /*0026*/ 	.short	0x0101


	//----- nvinfo : EIATTR_VRC_CTA_INIT_COUNT
	.align		4
        /*0028*/ 	.byte	0x02, 0x4a
	.zero		1
	.zero		1


	//----- nvinfo : EIATTR_EXIT_INSTR_OFFSETS
	.align		4
        /*002c*/ 	.byte	0x04, 0x1c
        /*002e*/ 	.short	(.L_75 - .L_74)


	//   ....[0]....
.L_74:
        /*0030*/ 	.word	0x00000170


	//----- nvinfo : EIATTR_CBANK_PARAM_SIZE
	.align		4
.L_75:
        /*0034*/ 	.byte	0x03, 0x19
        /*0036*/ 	.short	0x0008


	//----- nvinfo : EIATTR_PARAM_CBANK
	.align		4
        /*0038*/ 	.byte	0x04, 0x0a
        /*003a*/ 	.short	(.L_77 - .L_76)
	.align		4
.L_76:
        /*003c*/ 	.word	index@(.nv.constant0._Z13setRowReadRowPi)
        /*0040*/ 	.short	0x0380
        /*0042*/ 	.short	0x0008


	//----- nvinfo : EIATTR_SW_WAR
	.align		4
.L_77:
        /*0044*/ 	.byte	0x04, 0x36
        /*0046*/ 	.short	(.L_79 - .L_78)
.L_78:
        /*0048*/ 	.word	0x00000008
.L_79:


//--------------------- .nv.callgraph             --------------------------
	.section	.nv.callgraph,"",@"SHT_CUDA_CALLGRAPH"
	.align	4
	.sectionentsize	8
	.align		4
        /*0000*/ 	.word	0x00000000
	.align		4
        /*0004*/ 	.word	0xffffffff
	.align		4
        /*0008*/ 	.word	0x00000000
	.align		4
        /*000c*/ 	.word	0xfffffffe
	.align		4
        /*0010*/ 	.word	0x00000000
	.align		4
        /*0014*/ 	.word	0xfffffffd
	.align		4
        /*0018*/ 	.word	0x00000000
	.align		4
        /*001c*/ 	.word	0xfffffffc


//--------------------- .text._Z19setRowReadColDynPadPi --------------------------
	.section	.text._Z19setRowReadColDynPadPi,"ax",@progbits
	.align	128
        .global         _Z19setRowReadColDynPadPi
        .type           _Z19setRowReadColDynPadPi,@function
        .size           _Z19setRowReadColDynPadPi,(.L_x_5 - _Z19setRowReadColDynPadPi)
        .other          _Z19setRowReadColDynPadPi,@"STO_CUDA_ENTRY STV_DEFAULT"
_Z19setRowReadColDynPadPi:
.text._Z19setRowReadColDynPadPi:
[----:B------:R-:W-:Y:S01]  /*0000*/  LDC R1, c[0x0][0x37c] ;  /* 0x0000df00ff017b82 */ /* 0x000fe20000000800 */
[----:B------:R-:W0:Y:S07]  /*0010*/  LDCU UR8, c[0x0][0x360] ;  /* 0x00006c00ff0877ac */ /* 0x000e2e0008000800 */
[----:B------:R-:W1:Y:S01]  /*0020*/  LDC R7, c[0x0][0x364] ;  /* 0x0000d900ff077b82 */ /* 0x000e620000000800 */
[----:B------:R-:W2:Y:S01]  /*0030*/  S2R R6, SR_TID.Y ;  /* 0x0000000000067919 */ /* 0x000ea20000002200 */
[----:B------:R-:W-:Y:S01]  /*0040*/  UMOV UR4, 0x400 ;  /* 0x0000040000047882 */ /* 0x000fe20000000000 */
[----:B------:R-:W2:Y:S05]  /*0050*/  S2R R5, SR_TID.X ;  /* 0x0000000000057919 */ /* 0x000eaa0000002100 */
[----:B------:R-:W-:Y:S08]  /*0060*/  S2UR UR9, SR_CTAID.Y ;  /* 0x00000000000979c3 */ /* 0x000ff00000002600 */
[----:B------:R-:W3:Y:S01]  /*0070*/  S2UR UR5, SR_CgaCtaId ;  /* 0x00000000000579c3 */ /* 0x000ee20000008800 */
[----:B0-----:R-:W-:Y:S01]  /*0080*/  UIADD3 UR6, UPT, UPT, UR8, 0x2, URZ ;  /* 0x0000000208067890 */ /* 0x001fe2000fffe0ff */
[----:B-1----:R-:W0:Y:S01]  /*0090*/  I2F.U32.RP R4, R7 ;  /* 0x0000000700047306 */ /* 0x002e220000209000 */
[----:B------:R-:W-:-:S05]  /*00a0*/  ISETP.NE.U32.AND P2, PT, R7, RZ, PT ;  /* 0x000000ff0700720c */ /* 0x000fca0003f45070 */
[----:B------:R-:W1:Y:S02]  /*00b0*/  S2UR UR7, SR_CTAID.X ;  /* 0x00000000000779c3 */ /* 0x000e640000002500 */
[----:B0-----:R-:W0:Y:S01]  /*00c0*/  MUFU.RCP R4, R4 ;  /* 0x0000000400047308 */ /* 0x001e220000001000 */
[----:B---3--:R-:W-:Y:S01]  /*00d0*/  ULEA UR4, UR5, UR4, 0x18 ;  /* 0x0000000405047291 */ /* 0x008fe2000f8ec0ff */
[----:B0-----:R-:W-:-:S06]  /*00e0*/  IADD3 R2, PT, PT, R4, 0xffffffe, RZ ;  /* 0x0ffffffe04027810 */ /* 0x001fcc0007ffe0ff */
[----:B------:R0:W3:Y:S02]  /*00f0*/  F2I.FTZ.U32.TRUNC.NTZ R3, R2 ;  /* 0x0000000200037305 */ /* 0x0000e4000021f000 */
[----:B0-----:R-:W-:Y:S01]  /*0100*/  HFMA2 R2, -RZ, RZ, 0, 0 ;  /* 0x00000000ff027431 */ /* 0x001fe200000001ff */
[----:B---3--:R-:W-:-:S05]  /*0110*/  IADD3 R0, PT, PT, RZ, -R3, RZ ;  /* 0x80000003ff007210 */ /* 0x008fca0007ffe0ff */
[----:B------:R-:W-:Y:S02]  /*0120*/  IMAD R9, R0, R7, RZ ;  /* 0x0000000700097224 */ /* 0x000fe400078e02ff */
[C---:B--2---:R-:W-:Y:S02]  /*0130*/  IMAD R0, R6.reuse, UR8, R5 ;  /* 0x0000000806007c24 */ /* 0x044fe4000f8e0205 */
[----:B------:R-:W-:Y:S02]  /*0140*/  IMAD.HI.U32 R3, R3, R9, R2 ;  /* 0x0000000903037227 */ /* 0x000fe400078e0002 */
[----:B------:R-:W1:Y:S02]  /*0150*/  LDC R9, c[0x0][0x370] ;  /* 0x0000dc00ff097b82 */ /* 0x000e640000000800 */
[----:B------:R-:W-:Y:S02]  /*0160*/  IMAD R2, R6, UR6, R5 ;  /* 0x0000000606027c24 */ /* 0x000fe4000f8e0205 */
[----:B------:R-:W-:-:S05]  /*0170*/  IMAD.HI.U32 R3, R3, R0, RZ ;  /* 0x0000000003037227 */ /* 0x000fca00078e00ff */
[----:B------:R-:W-:-:S05]  /*0180*/  IADD3 R4, PT, PT, -R3, RZ, RZ ;  /* 0x000000ff03047210 */ /* 0x000fca0007ffe1ff */
[----:B------:R-:W-:-:S05]  /*0190*/  IMAD R4, R7, R4, R0 ;  /* 0x0000000407047224 */ /* 0x000fca00078e0200 */
[----:B------:R-:W-:-:S13]  /*01a0*/  ISETP.GE.U32.AND P0, PT, R4, R7, PT ;  /* 0x000000070400720c */ /* 0x000fda0003f06070 */
[-C--:B------:R-:W-:Y:S02]  /*01b0*/  @P0 IADD3 R4, PT, PT, R4, -R7.reuse, RZ ;  /* 0x8000000704040210 */ /* 0x080fe40007ffe0ff */
[----:B------:R-:W-:Y:S02]  /*01c0*/  @P0 IADD3 R3, PT, PT, R3, 0x1, RZ ;  /* 0x0000000103030810 */ /* 0x000fe40007ffe0ff */
[----:B------:R-:W-:-:S13]  /*01d0*/  ISETP.GE.U32.AND P1, PT, R4, R7, PT ;  /* 0x000000070400720c */ /* 0x000fda0003f26070 */
[----:B------:R-:W-:Y:S02]  /*01e0*/  @P1 IADD3 R3, PT, PT, R3, 0x1, RZ ;  /* 0x0000000103031810 */ /* 0x000fe40007ffe0ff */
[----:B------:R-:W-:-:S04]  /*01f0*/  @!P2 LOP3.LUT R3, RZ, R7, RZ, 0x33, !PT ;  /* 0x00000007ff03a212 */ /* 0x000fc800078e33ff */
[----:B------:R-:W-:-:S05]  /*0200*/  IADD3 R4, PT, PT, -R3, RZ, RZ ;  /* 0x000000ff03047210 */ /* 0x000fca0007ffe1ff */
[C---:B------:R-:W-:Y:S02]  /*0210*/  IMAD R4, R7.reuse, R4, R0 ;  /* 0x0000000407047224 */ /* 0x040fe400078e0200 */
[----:B------:R-:W-:Y:S02]  /*0220*/  IMAD R0, R7, UR9, R6 ;  /* 0x0000000907007c24 */ /* 0x000fe4000f8e0206 */
[----:B------:R-:W-:Y:S01]  /*0230*/  IMAD R3, R4, UR6, R3 ;  /* 0x0000000604037c24 */ /* 0x000fe2000f8e0203 */
[----:B------:R-:W-:Y:S01]  /*0240*/  LEA R4, R2, UR4, 0x2 ;  /* 0x0000000402047c11 */ /* 0x000fe2000f8e10ff */
[----:B-1----:R-:W-:-:S04]  /*0250*/  IMAD R0, R0, R9, UR7 ;  /* 0x0000000700007e24 */ /* 0x002fc8000f8e0209 */
[----:B------:R-:W-:Y:S01]  /*0260*/  IMAD R5, R0, UR8, R5 ;  /* 0x0000000800057c24 */ /* 0x000fe2000f8e0205 */
[----:B------:R-:W-:Y:S01]  /*0270*/  LEA R0, R3, UR4, 0x2 ;  /* 0x0000000403007c11 */ /* 0x000fe2000f8e10ff */
[----:B------:R-:W0:Y:S01]  /*0280*/  LDCU.64 UR4, c[0x0][0x358] ;  /* 0x00006b00ff0477ac */ /* 0x000e220008000a00 */
[----:B------:R-:W1:Y:S02]  /*0290*/  LDC.64 R2, c[0x0][0x380] ;  /* 0x0000e000ff027b82 */ /* 0x000e640000000a00 */
[----:B------:R-:W-:Y:S06]  /*02a0*/  STS [R4], R5 ;  /* 0x0000000504007388 */ /* 0x000fec0000000800 */
[----:B------:R-:W-:Y:S01]  /*02b0*/  BAR.SYNC.DEFER_BLOCKING 0x0 ;  /* 0x0000000000007b1d */ /* 0x000fe20000010000 */
[----:B-1----:R-:W-:-:S05]  /*02c0*/  IMAD.WIDE R2, R5, 0x4, R2 ;  /* 0x0000000405027825 */ /* 0x002fca00078e0202 */
[----:B------:R-:W0:Y:S04]  /*02d0*/  LDS R7, [R0] ;  /* 0x0000000000077984 */ /* 0x000e280000000800 */
[----:B0-----:R-:W-:Y:S01]  /*02e0*/  STG.E desc[UR4][R2.64], R7 ;  /* 0x0000000702007986 */ /* 0x001fe2000c101904 */
[----:B------:R-:W-:Y:S05]  /*02f0*/  EXIT ;  /* 0x000000000000794d */ /* 0x000fea0003800000 */
.L_x_0:
[----:B------:R-:W-:-:S00]  /*0300*/  BRA `(.L_x_0) ;  /* 0xfffffffc00fc7947 */ /* 0x000fc0000383ffff */
[----:B------:R-:W-:-:S00]  /*0310*/  NOP ;  /* 0x0000000000007918 */ /* 0x000fc00000000000 */
        /* <DEDUP_REMOVED lines=14> */
.L_x_5:


//--------------------- .text._Z16setRowReadColDynPi --------------------------
	.section	.text._Z16setRowReadColDynPi,"ax",@progbits
	.align	128
        .global         _Z16setRowReadColDynPi
        .type           _Z16setRowReadColDynPi,@function
        .size           _Z16setRowReadColDynPi,(.L_x_6 - _Z16setRowReadColDynPi)
        .other          _Z16setRowReadColDynPi,@"STO_CUDA_ENTRY STV_DEFAULT"
_Z16setRowReadColDynPi:
.text._Z16setRowReadColDynPi:
[----:B------:R-:W-:Y:S01]  /*0000*/  LDC R1, c[0x0][0x37c] ;  /* 0x0000df00ff017b82 */ /* 0x000fe20000000800 */
[----:B------:R-:W0:Y:S01]  /*0010*/  LDCU UR6, c[0x0][0x360] ;  /* 0x00006c00ff0677ac */ /* 0x000e220008000800 */
[----:B------:R-:W0:Y:S01]  /*0020*/  S2R R4, SR_TID.Y ;  /* 0x0000000000047919 */ /* 0x000e220000002200 */
[----:B------:R-:W-:-:S05]  /*0030*/  HFMA2 R2, -RZ, RZ, 0, 0 ;  /* 0x00000000ff027431 */ /* 0x000fca00000001ff */
[----:B------:R-:W1:Y:S01]  /*0040*/  S2UR UR5, SR_CgaCtaId ;  /* 0x00000000000579c3 */ /* 0x000e620000008800 */
[----:B------:R-:W2:Y:S01]  /*0050*/  LDCU UR8, c[0x0][0x364] ;  /* 0x00006c80ff0877ac */ /* 0x000ea20008000800 */
[----:B------:R-:W0:Y:S01]  /*0060*/  S2R R7, SR_TID.X ;  /* 0x0000000000077919 */ /* 0x000e220000002100 */
[----:B------:R-:W-:-:S05]  /*0070*/  UMOV UR4, 0x400 ;  /* 0x0000040000047882 */ /* 0x000fca0000000000 */
[----:B------:R-:W3:Y:S01]  /*0080*/  S2UR UR7, SR_CTAID.X ;  /* 0x00000000000779c3 */ /* 0x000ee20000002500 */
[----:B--2---:R-:W2:Y:S01]  /*0090*/  I2F.U32.RP R0, UR8 ;  /* 0x0000000800007d06 */ /* 0x004ea20008209000 */
[----:B------:R-:W-:Y:S01]  /*00a0*/  ISETP.NE.U32.AND P2, PT, RZ, UR8, PT ;  /* 0x00000008ff007c0c */ /* 0x000fe2000bf45070 */
[----:B-1----:R-:W-:-:S06]  /*00b0*/  ULEA UR4, UR5, UR4, 0x18 ;  /* 0x0000000405047291 */ /* 0x002fcc000f8ec0ff */
[----:B--2---:R-:W1:Y:S02]  /*00c0*/  MUFU.RCP R0, R0 ;  /* 0x0000000000007308 */ /* 0x004e640000001000 */
[----:B-1----:R-:W-:-:S06]  /*00d0*/  IADD3 R3, PT, PT, R0, 0xffffffe, RZ ;  /* 0x0ffffffe00037810 */ /* 0x002fcc0007ffe0ff */
[----:B------:R-:W1:Y:S02]  /*00e0*/  F2I.FTZ.U32.TRUNC.NTZ R3, R3 ;  /* 0x0000000300037305 */ /* 0x000e64000021f000 */
[----:B-1----:R-:W-:-:S05]  /*00f0*/  IADD3 R5, PT, PT, RZ, -R3, RZ ;  /* 0x80000003ff057210 */ /* 0x002fca0007ffe0ff */
[----:B------:R-:W-:-:S04]  /*0100*/  IMAD R5, R5, UR8, RZ ;  /* 0x0000000805057c24 */ /* 0x000fc8000f8e02ff */
[----:B------:R-:W-:Y:S02]  /*0110*/  IMAD.HI.U32 R5, R3, R5, R2 ;  /* 0x0000000503057227 */ /* 0x000fe400078e0002 */
[----:B------:R-:W1:Y:S02]  /*0120*/  S2R R3, SR_CTAID.Y ;  /* 0x0000000000037919 */ /* 0x000e640000002600 */
[----:B0-----:R-:W-:-:S04]  /*0130*/  IMAD R2, R4, UR6, R7 ;  /* 0x0000000604027c24 */ /* 0x001fc8000f8e0207 */
[----:B------:R-:W-:-:S05]  /*0140*/  IMAD.HI.U32 R5, R5, R2, RZ ;  /* 0x0000000205057227 */ /* 0x000fca00078e00ff */
[----:B------:R-:W-:-:S05]  /*0150*/  IADD3 R9, PT, PT, -R5, RZ, RZ ;  /* 0x000000ff05097210 */ /* 0x000fca0007ffe1ff */
[----:B------:R-:W-:Y:S02]  /*0160*/  IMAD R0, R9, UR8, R2 ;  /* 0x0000000809007c24 */ /* 0x000fe4000f8e0202 */
[----:B------:R-:W3:Y:S03]  /*0170*/  LDC R9, c[0x0][0x370] ;  /* 0x0000dc00ff097b82 */ /* 0x000ee60000000800 */
[----:B------:R-:W-:-:S13]  /*0180*/  ISETP.GE.U32.AND P0, PT, R0, UR8, PT ;  /* 0x0000000800007c0c */ /* 0x000fda000bf06070 */
[----:B------:R-:W-:Y:S02]  /*0190*/  @P0 IADD3 R0, PT, PT, R0, -UR8, RZ ;  /* 0x8000000800000c10 */ /* 0x000fe4000fffe0ff */
[----:B------:R-:W-:Y:S02]  /*01a0*/  @P0 IADD3 R5, PT, PT, R5, 0x1, RZ ;  /* 0x0000000105050810 */ /* 0x000fe40007ffe0ff */
[----:B------:R-:W-:Y:S01]  /*01b0*/  ISETP.GE.U32.AND P1, PT, R0, UR8, PT ;  /* 0x0000000800007c0c */ /* 0x000fe2000bf26070 */
[----:B-1----:R-:W-:-:S04]  /*01c0*/  IMAD R0, R3, UR8, R4 ;  /* 0x0000000803007c24 */ /* 0x002fc8000f8e0204 */
[----:B---3--:R-:W-:-:S08]  /*01d0*/  IMAD R0, R0, R9, UR7 ;  /* 0x0000000700007e24 */ /* 0x008fd0000f8e0209 */
[----:B------:R-:W-:Y:S02]  /*01e0*/  @P1 IADD3 R5, PT, PT, R5, 0x1, RZ ;  /* 0x0000000105051810 */ /* 0x000fe40007ffe0ff */
[----:B------:R-:W-:-:S04]  /*01f0*/  @!P2 LOP3.LUT R5, RZ, UR8, RZ, 0x33, !PT ;  /* 0x00000008ff05ac12 */ /* 0x000fc8000f8e33ff */
[----:B------:R-:W-:-:S05]  /*0200*/  IADD3 R11, PT, PT, -R5, RZ, RZ ;  /* 0x000000ff050b7210 */ /* 0x000fca0007ffe1ff */
[----:B------:R-:W-:-:S04]  /*0210*/  IMAD R4, R11, UR8, R2 ;  /* 0x000000080b047c24 */ /* 0x000fc8000f8e0202 */
[----:B------:R-:W-:Y:S01]  /*0220*/  IMAD R3, R4, UR6, R5 ;  /* 0x0000000604037c24 */ /* 0x000fe2000f8e0205 */
[----:B------:R-:W-:Y:S01]  /*0230*/  LEA R4, R2, UR4, 0x2 ;  /* 0x0000000402047c11 */ /* 0x000fe2000f8e10ff */
[----:B------:R-:W-:-:S03]  /*0240*/  IMAD R5, R0, UR6, R7 ;  /* 0x0000000600057c24 */ /* 0x000fc6000f8e0207 */
[----:B------:R-:W-:Y:S01]  /*0250*/  LEA R0, R3, UR4, 0x2 ;  /* 0x0000000403007c11 */ /* 0x000fe2000f8e10ff */
[----:B------:R-:W0:Y:S01]  /*0260*/  LDCU.64 UR4, c[0x0][0x358] ;  /* 0x00006b00ff0477ac */ /* 0x000e220008000a00 */
[----:B------:R-:W-:Y:S01]  /*0270*/  STS [R4], R5 ;  /* 0x0000000504007388 */ /* 0x000fe20000000800 */
[----:B------:R-:W1:Y:S08]  /*0280*/  LDC.64 R2, c[0x0][0x380] ;  /* 0x0000e000ff027b82 */ /* 0x000e700000000a00 */
[----:B------:R-:W-:Y:S01]  /*0290*/  BAR.SYNC.DEFER_BLOCKING 0x0 ;  /* 0x0000000000007b1d */ /* 0x000fe20000010000 */
[----:B-1----:R-:W-:-:S05]  /*02a0*/  IMAD.WIDE R2, R5, 0x4, R2 ;  /* 0x0000000405027825 */ /* 0x002fca00078e0202 */
[----:B------:R-:W0:Y:S04]  /*02b0*/  LDS R7, [R0] ;  /* 0x0000000000077984 */ /* 0x000e280000000800 */
[----:B0-----:R-:W-:Y:S01]  /*02c0*/  STG.E desc[UR4][R2.64], R7 ;  /* 0x0000000702007986 */ /* 0x001fe2000c101904 */
[----:B------:R-:W-:Y:S05]  /*02d0*/  EXIT ;  /* 0x000000000000794d */ /* 0x000fea0003800000 */
.L_x_1:
        /* <DEDUP_REMOVED lines=10> */
.L_x_6:


//--------------------- .text._Z16setRowReadColPadPi --------------------------
	.section	.text._Z16setRowReadColPadPi,"ax",@progbits
	.align	128
        .global         _Z16setRowReadColPadPi
        .type           _Z16setRowReadColPadPi,@function
        .size           _Z16setRowReadColPadPi,(.L_x_7 - _Z16setRowReadColPadPi)
        .other          _Z16setRowReadColPadPi,@"STO_CUDA_ENTRY STV_DEFAULT"
_Z16setRowReadColPadPi:
.text._Z16setRowReadColPadPi:
[----:B------:R-:W-:Y:S01]  /*0000*/  LDC R1, c[0x0][0x37c] ;  /* 0x0000df00ff017b82 */ /* 0x000fe20000000800 */
[----:B------:R-:W0:Y:S01]  /*0010*/  LDCU UR4, c[0x0][0x360] ;  /* 0x00006c00ff0477ac */ /* 0x000e220008000800 */
[----:B------:R-:W0:Y:S01]  /*0020*/  S2R R8, SR_TID.Y ;  /* 0x0000000000087919 */ /* 0x000e220000002200 */
[----:B------:R-:W-:-:S05]  /*0030*/  HFMA2 R2, -RZ, RZ, 0, 0 ;  /* 0x00000000ff027431 */ /* 0x000fca00000001ff */
[----:B------:R-:W1:Y:S01]  /*0040*/  S2UR UR5, SR_CTAID.X ;  /* 0x00000000000579c3 */ /* 0x000e620000002500 */
[----:B------:R-:W2:Y:S01]  /*0050*/  LDCU UR6, c[0x0][0x364] ;  /* 0x00006c80ff0677ac */ /* 0x000ea20008000800 */
[----:B------:R-:W0:Y:S01]  /*0060*/  S2R R7, SR_TID.X ;  /* 0x0000000000077919 */ /* 0x000e220000002100 */
[----:B------:R-:W3:Y:S01]  /*0070*/  S2R R4, SR_CTAID.Y ;  /* 0x0000000000047919 */ /* 0x000ee20000002600 */
[----:B--2---:R-:W2:Y:S01]  /*0080*/  I2F.U32.RP R0, UR6 ;  /* 0x0000000600007d06 */ /* 0x004ea20008209000 */
[----:B------:R-:W-:-:S07]  /*0090*/  ISETP.NE.U32.AND P2, PT, RZ, UR6, PT ;  /* 0x00000006ff007c0c */ /* 0x000fce000bf45070 */
[----:B--2---:R-:W2:Y:S02]  /*00a0*/  MUFU.RCP R0, R0 ;  /* 0x0000000000007308 */ /* 0x004ea40000001000 */
[----:B--2---:R-:W-:-:S06]  /*00b0*/  IADD3 R3, PT, PT, R0, 0xffffffe, RZ ;  /* 0x0ffffffe00037810 */ /* 0x004fcc0007ffe0ff */
[----:B------:R-:W2:Y:S02]  /*00c0*/  F2I.FTZ.U32.TRUNC.NTZ R3, R3 ;  /* 0x0000000300037305 */ /* 0x000ea4000021f000 */
[----:B--2---:R-:W-:-:S05]  /*00d0*/  IADD3 R5, PT, PT, RZ, -R3, RZ ;  /* 0x80000003ff057210 */ /* 0x004fca0007ffe0ff */
[----:B------:R-:W-:-:S04]  /*00e0*/  IMAD R5, R5, UR6, RZ ;  /* 0x0000000605057c24 */ /* 0x000fc8000f8e02ff */
[----:B------:R-:W-:Y:S02]  /*00f0*/  IMAD.HI.U32 R5, R3, R5, R2 ;  /* 0x0000000503057227 */ /* 0x000fe400078e0002 */
[----:B------:R-:W2:Y:S02]  /*0100*/  S2R R3, SR_CgaCtaId ;  /* 0x0000000000037919 */ /* 0x000ea40000008800 */
[----:B0-----:R-:W-:-:S04]  /*0110*/  IMAD R2, R8, UR4, R7 ;  /* 0x0000000408027c24 */ /* 0x001fc8000f8e0207 */
[----:B------:R-:W-:-:S05]  /*0120*/  IMAD.HI.U32 R6, R5, R2, RZ ;  /* 0x0000000205067227 */ /* 0x000fca00078e00ff */
[----:B------:R-:W-:-:S05]  /*0130*/  IADD3 R5, PT, PT, -R6, RZ, RZ ;  /* 0x000000ff06057210 */ /* 0x000fca0007ffe1ff */
[----:B------:R-:W-:Y:S02]  /*0140*/  IMAD R0, R5, UR6, R2 ;  /* 0x0000000605007c24 */ /* 0x000fe4000f8e0202 */
[----:B------:R-:W1:Y:S03]  /*0150*/  LDC R5, c[0x0][0x370] ;  /* 0x0000dc00ff057b82 */ /* 0x000e660000000800 */
[----:B------:R-:W-:-:S13]  /*0160*/  ISETP.GE.U32.AND P0, PT, R0, UR6, PT ;  /* 0x0000000600007c0c */ /* 0x000fda000bf06070 */
[----:B------:R-:W-:Y:S01]  /*0170*/  @P0 VIADD R0, R0, -UR6 ;  /* 0x8000000600000c36 */ /* 0x000fe20008000000 */
[----:B------:R-:W-:-:S04]  /*0180*/  @P0 IADD3 R6, PT, PT, R6, 0x1, RZ ;  /* 0x0000000106060810 */ /* 0x000fc80007ffe0ff */
[----:B------:R-:W-:Y:S02]  /*0190*/  ISETP.GE.U32.AND P1, PT, R0, UR6, PT ;  /* 0x0000000600007c0c */ /* 0x000fe4000bf26070 */
[----:B------:R-:W-:-:S04]  /*01a0*/  MOV R0, 0x400 ;  /* 0x0000040000007802 */ /* 0x000fc80000000f00 */
[----:B--2---:R-:W-:Y:S01]  /*01b0*/  LEA R3, R3, R0, 0x18 ;  /* 0x0000000003037211 */ /* 0x004fe200078ec0ff */
[----:B---3--:R-:W-:-:S04]  /*01c0*/  IMAD R0, R4, UR6, R8 ;  /* 0x0000000604007c24 */ /* 0x008fc8000f8e0208 */
[----:B-1----:R-:W-:Y:S02]  /*01d0*/  IMAD R0, R0, R5, UR5 ;  /* 0x0000000500007e24 */ /* 0x002fe4000f8e0205 */
[----:B------:R-:W-:Y:S02]  /*01e0*/  @P1 IADD3 R6, PT, PT, R6, 0x1, RZ ;  /* 0x0000000106061810 */ /* 0x000fe40007ffe0ff */
[----:B------:R-:W-:Y:S01]  /*01f0*/  @!P2 LOP3.LUT R6, RZ, UR6, RZ, 0x33, !PT ;  /* 0x00000006ff06ac12 */ /* 0x000fe2000f8e33ff */
[----:B------:R-:W-:Y:S01]  /*0200*/  IMAD R5, R0, UR4, R7 ;  /* 0x0000000400057c24 */ /* 0x000fe2000f8e0207 */
[----:B------:R-:W0:Y:S03]  /*0210*/  LDCU.64 UR4, c[0x0][0x358] ;  /* 0x00006b00ff0477ac */ /* 0x000e260008000a00 */
[----:B------:R-:W-:-:S04]  /*0220*/  IMAD.MOV R9, RZ, RZ, -R6 ;  /* 0x000000ffff097224 */ /* 0x000fc800078e0a06 */
[----:B------:R-:W-:Y:S02]  /*0230*/  IMAD R4, R9, UR6, R2 ;  /* 0x0000000609047c24 */ /* 0x000fe4000f8e0202 */
[--C-:B------:R-:W-:Y:S02]  /*0240*/  IMAD R2, R8, 0x88, R3.reuse ;  /* 0x0000008808027824 */ /* 0x100fe400078e0203 */
[----:B------:R-:W-:-:S03]  /*0250*/  IMAD R3, R4, 0x88, R3 ;  /* 0x0000008804037824 */ /* 0x000fc600078e0203 */
[----:B------:R-:W-:Y:S02]  /*0260*/  LEA R4, R7, R2, 0x2 ;  /* 0x0000000207047211 */ /* 0x000fe400078e10ff */
[----:B------:R-:W-:Y:S02]  /*0270*/  LEA R6, R6, R3, 0x2 ;  /* 0x0000000306067211 */ /* 0x000fe400078e10ff */
[----:B------:R-:W1:Y:S01]  /*0280*/  LDC.64 R2, c[0x0][0x380] ;  /* 0x0000e000ff027b82 */ /* 0x000e620000000a00 */
[----:B------:R-:W-:Y:S07]  /*0290*/  STS [R4], R5 ;  /* 0x0000000504007388 */ /* 0x000fee0000000800 */
[----:B------:R-:W-:Y:S01]  /*02a0*/  BAR.SYNC.DEFER_BLOCKING 0x0 ;  /* 0x0000000000007b1d */ /* 0x000fe20000010000 */
[----:B-1----:R-:W-:-:S05]  /*02b0*/  IMAD.WIDE R2, R5, 0x4, R2 ;  /* 0x0000000405027825 */ /* 0x002fca00078e0202 */
[----:B------:R-:W0:Y:S04]  /*02c0*/  LDS R7, [R6] ;  /* 0x0000000006077984 */ /* 0x000e280000000800 */
[----:B0-----:R-:W-:Y:S01]  /*02d0*/  STG.E desc[UR4][R2.64], R7 ;  /* 0x0000000702007986 */ /* 0x001fe2000c101904 */
[----:B------:R-:W-:Y:S05]  /*02e0*/  EXIT ;  /* 0x000000000000794d */ /* 0x000fea0003800000 */
.L_x_2:
        /* <DEDUP_REMOVED lines=9> */
.L_x_7:


//--------------------- .text._Z13setColReadRowPi --------------------------
	.section	.text._Z13setColReadRowPi,"ax",@progbits
	.align	128
        .global         _Z13setColReadRowPi
        .type           _Z13setColReadRowPi,@function
        .size           _Z13setColReadRowPi,(.L_x_8 - _Z13setColReadRowPi)
        .other          _Z13setColReadRowPi,@"STO_CUDA_ENTRY STV_DEFAULT"
_Z13setColReadRowPi:
.text._Z13setColReadRowPi:
[----:B------:R-:W-:Y:S01]  /*0000*/  LDC R1, c[0x0][0x37c] ;  /* 0x0000df00ff017b82 */ /* 0x000fe20000000800 */
[----:B------:R-:W0:Y:S01]  /*0010*/  LDCU UR6, c[0x0][0x360] ;  /* 0x00006c00ff0677ac */ /* 0x000e220008000800 */
[----:B------:R-:W0:Y:S01]  /*0020*/  S2R R4, SR_TID.Y ;  /* 0x0000000000047919 */ /* 0x000e220000002200 */
[----:B------:R-:W-:-:S05]  /*0030*/  IMAD.MOV.U32 R2, RZ, RZ, RZ ;  /* 0x000000ffff027224 */ /* 0x000fca00078e00ff */
        /* <DEDUP_REMOVED lines=21> */
[----:B------:R-:W-:Y:S01]  /*0190*/  @P0 VIADD R0, R0, -UR8 ;  /* 0x8000000800000c36 */ /* 0x000fe20008000000 */
[----:B------:R-:W-:-:S04]  /*01a0*/  @P0 IADD3 R5, PT, PT, R5, 0x1, RZ ;  /* 0x0000000105050810 */ /* 0x000fc80007ffe0ff */
[----:B------:R-:W-:Y:S01]  /*01b0*/  ISETP.GE.U32.AND P1, PT, R0, UR8, PT ;  /* 0x0000000800007c0c */ /* 0x000fe2000bf26070 */
[----:B-1----:R-:W-:Y:S01]  /*01c0*/  IMAD R0, R3, UR8, R4 ;  /* 0x0000000803007c24 */ /* 0x002fe2000f8e0204 */
[----:B------:R-:W-:-:S03]  /*01d0*/  LEA R3, R9, UR4, 0x6 ;  /* 0x0000000409037c11 */ /* 0x000fc6000f8e30ff */
[----:B---3--:R-:W-:Y:S01]  /*01e0*/  IMAD R0, R0, R7, UR7 ;  /* 0x0000000700007e24 */ /* 0x008fe2000f8e0207 */
[----:B------:R-:W-:-:S07]  /*01f0*/  LEA R4, R4, R3, 0x2 ;  /* 0x0000000304047211 */ /* 0x000fce00078e10ff */
[----:B------:R-:W-:Y:S02]  /*0200*/  @P1 IADD3 R5, PT, PT, R5, 0x1, RZ ;  /* 0x0000000105051810 */ /* 0x000fe40007ffe0ff */
[----:B------:R-:W-:-:S05]  /*0210*/  @!P2 LOP3.LUT R5, RZ, UR8, RZ, 0x33, !PT ;  /* 0x00000008ff05ac12 */ /* 0x000fca000f8e33ff */
[----:B------:R-:W-:-:S04]  /*0220*/  IMAD.MOV R11, RZ, RZ, -R5 ;  /* 0x000000ffff0b7224 */ /* 0x000fc800078e0a05 */
[----:B------:R-:W-:Y:S01]  /*0230*/  IMAD R7, R11, UR8, R2 ;  /* 0x000000080b077c24 */ /* 0x000fe2000f8e0202 */
[----:B------:R-:W-:Y:S01]  /*0240*/  LEA R2, R5, UR4, 0x6 ;  /* 0x0000000405027c11 */ /* 0x000fe2000f8e30ff */
[----:B------:R-:W-:Y:S01]  /*0250*/  IMAD R5, R0, UR6, R9 ;  /* 0x0000000600057c24 */ /* 0x000fe2000f8e0209 */
[----:B------:R-:W0:Y:S02]  /*0260*/  LDCU.64 UR4, c[0x0][0x358] ;  /* 0x00006b00ff0477ac */ /* 0x000e240008000a00 */
[----:B------:R-:W-:Y:S02]  /*0270*/  LEA R7, R7, R2, 0x2 ;  /* 0x0000000207077211 */ /* 0x000fe400078e10ff */
[----:B------:R-:W-:Y:S01]  /*0280*/  STS [R4], R5 ;  /* 0x0000000504007388 */ /* 0x000fe20000000800 */
[----:B------:R-:W1:Y:S08]  /*0290*/  LDC.64 R2, c[0x0][0x380] ;  /* 0x0000e000ff027b82 */ /* 0x000e700000000a00 */
[----:B------:R-:W-:Y:S01]  /*02a0*/  BAR.SYNC.DEFER_BLOCKING 0x0 ;  /* 0x0000000000007b1d */ /* 0x000fe20000010000 */
[----:B-1----:R-:W-:-:S05]  /*02b0*/  IMAD.WIDE R2, R5, 0x4, R2 ;  /* 0x0000000405027825 */ /* 0x002fca00078e0202 */
[----:B------:R-:W0:Y:S04]  /*02c0*/  LDS R7, [R7] ;  /* 0x0000000007077984 */ /* 0x000e280000000800 */
[----:B0-----:R-:W-:Y:S01]  /*02d0*/  STG.E desc[UR4][R2.64], R7 ;  /* 0x0000000702007986 */ /* 0x001fe2000c101904 */
[----:B------:R-:W-:Y:S05]  /*02e0*/  EXIT ;  /* 0x000000000000794d */ /* 0x000fea0003800000 */
.L_x_3:
        /* <DEDUP_REMOVED lines=9> */
.L_x_8:


//--------------------- .text._Z13setRowReadRowPi --------------------------
	.section	.text._Z13setRowReadRowPi,"ax",@progbits
	.align	128
        .global         _Z13setRowReadRowPi
        .type           _Z13setRowReadRowPi,@function
        .size           _Z13setRowReadRowPi,(.L_x_9 - _Z13setRowReadRowPi)
        .other          _Z13setRowReadRowPi,@"STO_CUDA_ENTRY STV_DEFAULT"
_Z13setRowReadRowPi:
.text._Z13setRowReadRowPi:
[----:B------:R-:W-:Y:S01]  /*0000*/  LDC R1, c[0x0][0x37c] ;  /* 0x0000df00ff017b82 */ /* 0x000fe20000000800 */
[----:B------:R-:W0:Y:S07]  /*0010*/  S2R R0, SR_CTAID.Y ;  /* 0x0000000000007919 */ /* 0x000e2e0000002600 */
[----:B------:R-:W1:Y:S01]  /*0020*/  S2UR UR5, SR_CgaCtaId ;  /* 0x00000000000579c3 */ /* 0x000e620000008800 */
[----:B------:R-:W2:Y:S01]  /*0030*/  LDCU UR6, c[0x0][0x360] ;  /* 0x00006c00ff0677ac */ /* 0x000ea20008000800 */
[----:B------:R-:W0:Y:S01]  /*0040*/  S2R R3, SR_TID.Y ;  /* 0x0000000000037919 */ /* 0x000e220000002200 */
[----:B------:R-:W0:Y:S01]  /*0050*/  LDCU UR8, c[0x0][0x364] ;  /* 0x00006c80ff0877ac */ /* 0x000e220008000800 */
[----:B------:R-:W3:Y:S04]  /*0060*/  S2R R5, SR_TID.X ;  /* 0x0000000000057919 */ /* 0x000ee80000002100 */
[----:B------:R-:W4:Y:S01]  /*0070*/  S2UR UR7, SR_CTAID.X ;  /* 0x00000000000779c3 */ /* 0x000f220000002500 */
[----:B------:R-:W-:-:S07]  /*0080*/  UMOV UR4, 0x400 ;  /* 0x0000040000047882 */ /* 0x000fce0000000000 */
[----:B------:R-:W4:Y:S01]  /*0090*/  LDC R7, c[0x0][0x370] ;  /* 0x0000dc00ff077b82 */ /* 0x000f220000000800 */
[----:B-1----:R-:W-:Y:S01]  /*00a0*/  ULEA UR4, UR5, UR4, 0x18 ;  /* 0x0000000405047291 */ /* 0x002fe2000f8ec0ff */
[----:B0-----:R-:W-:-:S05]  /*00b0*/  IMAD R0, R0, UR8, R3 ;  /* 0x0000000800007c24 */ /* 0x001fca000f8e0203 */
[----:B------:R-:W-:-:S05]  /*00c0*/  LEA R2, R3, UR4, 0x7 ;  /* 0x0000000403027c11 */ /* 0x000fca000f8e38ff */
[----:B------:R-:W0:Y:S01]  /*00d0*/  LDCU.64 UR4, c[0x0][0x358] ;  /* 0x00006b00ff0477ac */ /* 0x000e220008000a00 */
[----:B----4-:R-:W-:Y:S01]  /*00e0*/  IMAD R0, R0, R7, UR7 ;  /* 0x0000000700007e24 */ /* 0x010fe2000f8e0207 */
[----:B---3--:R-:W-:Y:S02]  /*00f0*/  LEA R4, R5, R2, 0x2 ;  /* 0x0000000205047211 */ /* 0x008fe400078e10ff */
[----:B------:R-:W1:Y:S01]  /*0100*/  LDC.64 R2, c[0x0][0x380] ;  /* 0x0000e000ff027b82 */ /* 0x000e620000000a00 */
[----:B--2---:R-:W-:-:S05]  /*0110*/  IMAD R5, R0, UR6, R5 ;  /* 0x0000000600057c24 */ /* 0x004fca000f8e0205 */
[----:B------:R-:W-:Y:S02]  /*0120*/  STS [R4], R5 ;  /* 0x0000000504007388 */ /* 0x000fe40000000800 */
[----:B------:R-:W-:Y:S01]  /*0130*/  BAR.SYNC.DEFER_BLOCKING 0x0 ;  /* 0x0000000000007b1d */ /* 0x000fe20000010000 */
[----:B-1----:R-:W-:-:S05]  /*0140*/  IMAD.WIDE R2, R5, 0x4, R2 ;  /* 0x0000000405027825 */ /* 0x002fca00078e0202 */
[----:B------:R-:W0:Y:S04]  /*0150*/  LDS R7, [R4] ;  /* 0x0000000004077984 */ /* 0x000e280000000800 */
[----:B0-----:R-:W-:Y:S01]  /*0160*/  STG.E desc[UR4][R2.64], R7 ;  /* 0x0000000702007986 */ /* 0x001fe2000c101904 */
[----:B------:R-:W-:Y:S05]  /*0170*/  EXIT ;  /* 0x000000000000794d */ /* 0x000fea0003800000 */
.L_x_4:
        /* <DEDUP_REMOVED lines=16> */
.L_x_9:


//--------------------- .nv.shared._Z19setRowReadColDynPadPi --------------------------
	.section	.nv.shared._Z19setRowReadColDynPadPi,"aw",@nobits
	.sectionflags	@""
	.align	16
	.zero		1024


//--------------------- .nv.shared.reserved.0     --------------------------
	.section	.nv.shared.reserved.0,"aw",@nobits
	.weak		__nv_reservedSMEM_offset_0_alias
	.size		__nv_reservedSMEM_offset_0_alias, 0, 64
	.other		__nv_reservedSMEM_offset_0_alias,@"STO_CUDA_RESERVED_SHARED STV_DEFAULT"
__nv_reservedSMEM_offset_0_alias:
	.zero		0
	.zero		64


//--------------------- .nv.shared._Z16setRowReadColDynPi --------------------------
	.section	.nv.shared._Z16setRowReadColDynPi,"aw",@nobits
	.sectionflags	@""
	.align	16
	.zero		1024


//--------------------- .nv.shared._Z16setRowReadColPadPi --------------------------
	.section	.nv.shared._Z16setRowReadColPadPi,"aw",@nobits
	.sectionflags	@""
	.align	16
.nv.shared._Z16setRowReadColPadPi:
	.zero		3200


//--------------------- .nv.shared._Z13setColReadRowPi --------------------------
	.section	.nv.shared._Z13setColReadRowPi,"aw",@nobits
	.sectionflags	@""
	.align	16
.nv.shared._Z13setColReadRowPi:
	.zero		3072


//--------------------- .nv.shared._Z13setRowReadRowPi --------------------------
	.section	.nv.shared._Z13setRowReadRowPi,"aw",@nobits
	.sectionflags	@""
	.align	16
.nv.shared._Z13setRowReadRowPi:
	.zero		3072


//--------------------- .nv.constant0._Z19setRowReadColDynPadPi --------------------------
	.section	.nv.constant0._Z19setRowReadColDynPadPi,"a",@progbits
	.sectionflags	@""
	.align	4
.nv.constant0._Z19setRowReadColDynPadPi:
	.zero		904


//--------------------- .nv.constant0._Z16setRowReadColDynPi --------------------------
	.section	.nv.constant0._Z16setRowReadColDynPi,"a",@progbits
	.sectionflags	@""
	.align	4
.nv.constant0._Z16setRowReadColDynPi:
	.zero		904


//--------------------- .nv.constant0._Z16setRowReadColPadPi --------------------------
	.section	.nv.constant0._Z16setRowReadColPadPi,"a",@progbits
	.sectionflags	@""
	.align	4
.nv.constant0._Z16setRowReadColPadPi:
	.zero		904


//--------------------- .nv.constant0._Z13setColReadRowPi --------------------------
	.section	.nv.constant0._Z13setColReadRowPi,"a",@progbits
	.sectionflags	@""
	.align	4
.nv.constant0._Z13setColReadRowPi:
	.zero		904


//--------------------- .nv.constant0._Z13setRowReadRowPi --------------------------
	.section	.nv.constant0._Z13setRowReadRowPi,"a",@progbits
	.sectionflags	@""
	.align	4
.nv.constant0._Z13setRowReadRowPi:
	.zero		904


//--------------------- SYMBOLS --------------------------

	.type		.nv.reservedSmem.offset0,@object
	.size		.nv.reservedSmem.offset0,0x4
	.type		.nv.reservedSmem.cap,@object
	.size		.nv.reservedSmem.cap,0x4
